//
// Generated by NVIDIA NVVM Compiler
//
// Compiler Build ID: CL-36424714
// Cuda compilation tools, release 13.0, V13.0.88
// Based on NVVM 20.0.0
//

.version 9.0
.target sm_100
.address_size 64

	// .globl	_Z7sigmoidPPdS0_

.visible .entry _Z7sigmoidPPdS0_(
	.param .u64 .ptr .align 1 _Z7sigmoidPPdS0__param_0,
	.param .u64 .ptr .align 1 _Z7sigmoidPPdS0__param_1
)
{
	.reg .pred 	%p<7>;
	.reg .b32 	%r<25>;
	.reg .b32 	%f<3>;
	.reg .b64 	%rd<17>;
	.reg .b64 	%fd<30>;

	ld.param.u64 	%rd1, [_Z7sigmoidPPdS0__param_0];
	ld.param.u64 	%rd2, [_Z7sigmoidPPdS0__param_1];
	mov.u32 	%r6, %tid.x;
	mov.u32 	%r7, %ctaid.x;
	mov.u32 	%r8, %ntid.x;
	mad.lo.s32 	%r1, %r7, %r8, %r6;
	mov.u32 	%r9, %tid.y;
	mov.u32 	%r10, %ctaid.y;
	mov.u32 	%r11, %ntid.y;
	mad.lo.s32 	%r12, %r10, %r11, %r9;
	setp.gt.s32 	%p1, %r1, 3;
	setp.gt.u32 	%p2, %r12, 3;
	or.pred  	%p3, %p1, %p2;
	@%p3 bra 	$L__BB0_5;
	cvta.to.global.u64 	%rd3, %rd1;
	mul.wide.s32 	%rd4, %r1, 8;
	add.s64 	%rd5, %rd3, %rd4;
	ld.global.u64 	%rd6, [%rd5];
	cvta.to.global.u64 	%rd7, %rd6;
	mul.wide.u32 	%rd8, %r12, 8;
	add.s64 	%rd9, %rd7, %rd8;
	ld.global.f64 	%fd1, [%rd9];
	neg.f64 	%fd6, %fd1;
	fma.rn.f64 	%fd7, %fd1, 0dBFF71547652B82FE, 0d4338000000000000;
	{
	.reg .b32 %temp; 
	mov.b64 	{%r3, %temp}, %fd7;
	}
	mov.f64 	%fd8, 0dC338000000000000;
	add.rn.f64 	%fd9, %fd7, %fd8;
	fma.rn.f64 	%fd10, %fd9, 0dBFE62E42FEFA39EF, %fd6;
	fma.rn.f64 	%fd11, %fd9, 0dBC7ABC9E3B39803F, %fd10;
	fma.rn.f64 	%fd12, %fd11, 0d3E5ADE1569CE2BDF, 0d3E928AF3FCA213EA;
	fma.rn.f64 	%fd13, %fd12, %fd11, 0d3EC71DEE62401315;
	fma.rn.f64 	%fd14, %fd13, %fd11, 0d3EFA01997C89EB71;
	fma.rn.f64 	%fd15, %fd14, %fd11, 0d3F2A01A014761F65;
	fma.rn.f64 	%fd16, %fd15, %fd11, 0d3F56C16C1852B7AF;
	fma.rn.f64 	%fd17, %fd16, %fd11, 0d3F81111111122322;
	fma.rn.f64 	%fd18, %fd17, %fd11, 0d3FA55555555502A1;
	fma.rn.f64 	%fd19, %fd18, %fd11, 0d3FC5555555555511;
	fma.rn.f64 	%fd20, %fd19, %fd11, 0d3FE000000000000B;
	fma.rn.f64 	%fd21, %fd20, %fd11, 0d3FF0000000000000;
	fma.rn.f64 	%fd22, %fd21, %fd11, 0d3FF0000000000000;
	{
	.reg .b32 %temp; 
	mov.b64 	{%r4, %temp}, %fd22;
	}
	{
	.reg .b32 %temp; 
	mov.b64 	{%temp, %r5}, %fd22;
	}
	shl.b32 	%r13, %r3, 20;
	add.s32 	%r14, %r13, %r5;
	mov.b64 	%fd29, {%r4, %r14};
	{
	.reg .b32 %temp; 
	mov.b64 	{%temp, %r15}, %fd6;
	}
	mov.b32 	%f2, %r15;
	abs.f32 	%f1, %f2;
	setp.lt.f32 	%p4, %f1, 0f4086232B;
	@%p4 bra 	$L__BB0_4;
	setp.gt.f64 	%p5, %fd1, 0d0000000000000000;
	mov.f64 	%fd23, 0d7FF0000000000000;
	sub.f64 	%fd24, %fd23, %fd1;
	selp.f64 	%fd29, 0d0000000000000000, %fd24, %p5;
	setp.geu.f32 	%p6, %f1, 0f40874800;
	@%p6 bra 	$L__BB0_4;
	shr.u32 	%r16, %r3, 31;
	add.s32 	%r17, %r3, %r16;
	shr.s32 	%r18, %r17, 1;
	shl.b32 	%r19, %r18, 20;
	add.s32 	%r20, %r5, %r19;
	mov.b64 	%fd25, {%r4, %r20};
	sub.s32 	%r21, %r3, %r18;
	shl.b32 	%r22, %r21, 20;
	add.s32 	%r23, %r22, 1072693248;
	mov.b32 	%r24, 0;
	mov.b64 	%fd26, {%r24, %r23};
	mul.f64 	%fd29, %fd26, %fd25;
$L__BB0_4:
	add.f64 	%fd27, %fd29, 0d3FF0000000000000;
	rcp.rn.f64 	%fd28, %fd27;
	cvta.to.global.u64 	%rd10, %rd2;
	add.s64 	%rd12, %rd10, %rd4;
	ld.global.u64 	%rd13, [%rd12];
	cvta.to.global.u64 	%rd14, %rd13;
	add.s64 	%rd16, %rd14, %rd8;
	st.global.f64 	[%rd16], %fd28;
$L__BB0_5:
	ret;

}
	// .globl	_Z15sigmoidGradientPPdS0_
.visible .entry _Z15sigmoidGradientPPdS0_(
	.param .u64 .ptr .align 1 _Z15sigmoidGradientPPdS0__param_0,
	.param .u64 .ptr .align 1 _Z15sigmoidGradientPPdS0__param_1
)
{
	.reg .pred 	%p<10>;
	.reg .b32 	%r<34>;
	.reg .b32 	%f<3>;
	.reg .b64 	%rd<17>;
	.reg .b64 	%fd<43>;

	ld.param.u64 	%rd1, [_Z15sigmoidGradientPPdS0__param_0];
	ld.param.u64 	%rd2, [_Z15sigmoidGradientPPdS0__param_1];
	mov.u32 	%r6, %tid.x;
	mov.u32 	%r7, %ctaid.x;
	mov.u32 	%r8, %ntid.x;
	mad.lo.s32 	%r1, %r7, %r8, %r6;
	mov.u32 	%r9, %tid.y;
	mov.u32 	%r10, %ctaid.y;
	mov.u32 	%r11, %ntid.y;
	mad.lo.s32 	%r12, %r10, %r11, %r9;
	setp.gt.s32 	%p1, %r1, 3;
	setp.gt.u32 	%p2, %r12, 3;
	or.pred  	%p3, %p1, %p2;
	@%p3 bra 	$L__BB1_8;
	cvta.to.global.u64 	%rd3, %rd1;
	mul.wide.s32 	%rd4, %r1, 8;
	add.s64 	%rd5, %rd3, %rd4;
	ld.global.u64 	%rd6, [%rd5];
	cvta.to.global.u64 	%rd7, %rd6;
	mul.wide.u32 	%rd8, %r12, 8;
	add.s64 	%rd9, %rd7, %rd8;
	ld.global.f64 	%fd1, [%rd9];
	neg.f64 	%fd10, %fd1;
	fma.rn.f64 	%fd11, %fd1, 0dBFF71547652B82FE, 0d4338000000000000;
	{
	.reg .b32 %temp; 
	mov.b64 	{%r3, %temp}, %fd11;
	}
	mov.f64 	%fd12, 0dC338000000000000;
	add.rn.f64 	%fd13, %fd11, %fd12;
	fma.rn.f64 	%fd14, %fd13, 0dBFE62E42FEFA39EF, %fd10;
	fma.rn.f64 	%fd15, %fd13, 0dBC7ABC9E3B39803F, %fd14;
	fma.rn.f64 	%fd16, %fd15, 0d3E5ADE1569CE2BDF, 0d3E928AF3FCA213EA;
	fma.rn.f64 	%fd17, %fd16, %fd15, 0d3EC71DEE62401315;
	fma.rn.f64 	%fd18, %fd17, %fd15, 0d3EFA01997C89EB71;
	fma.rn.f64 	%fd19, %fd18, %fd15, 0d3F2A01A014761F65;
	fma.rn.f64 	%fd20, %fd19, %fd15, 0d3F56C16C1852B7AF;
	fma.rn.f64 	%fd21, %fd20, %fd15, 0d3F81111111122322;
	fma.rn.f64 	%fd22, %fd21, %fd15, 0d3FA55555555502A1;
	fma.rn.f64 	%fd23, %fd22, %fd15, 0d3FC5555555555511;
	fma.rn.f64 	%fd24, %fd23, %fd15, 0d3FE000000000000B;
	fma.rn.f64 	%fd25, %fd24, %fd15, 0d3FF0000000000000;
	fma.rn.f64 	%fd26, %fd25, %fd15, 0d3FF0000000000000;
	{
	.reg .b32 %temp; 
	mov.b64 	{%r4, %temp}, %fd26;
	}
	{
	.reg .b32 %temp; 
	mov.b64 	{%temp, %r5}, %fd26;
	}
	shl.b32 	%r13, %r3, 20;
	add.s32 	%r14, %r13, %r5;
	mov.b64 	%fd42, {%r4, %r14};
	{
	.reg .b32 %temp; 
	mov.b64 	{%temp, %r15}, %fd10;
	}
	mov.b32 	%f2, %r15;
	abs.f32 	%f1, %f2;
	setp.lt.f32 	%p4, %f1, 0f4086232B;
	mov.f64 	%fd41, %fd42;
	@%p4 bra 	$L__BB1_4;
	setp.gt.f64 	%p5, %fd1, 0d0000000000000000;
	mov.f64 	%fd27, 0d7FF0000000000000;
	sub.f64 	%fd28, %fd27, %fd1;
	selp.f64 	%fd41, 0d0000000000000000, %fd28, %p5;
	setp.geu.f32 	%p6, %f1, 0f40874800;
	@%p6 bra 	$L__BB1_4;
	shr.u32 	%r16, %r3, 31;
	add.s32 	%r17, %r3, %r16;
	shr.s32 	%r18, %r17, 1;
	shl.b32 	%r19, %r18, 20;
	add.s32 	%r20, %r5, %r19;
	mov.b64 	%fd29, {%r4, %r20};
	sub.s32 	%r21, %r3, %r18;
	shl.b32 	%r22, %r21, 20;
	add.s32 	%r23, %r22, 1072693248;
	mov.b32 	%r24, 0;
	mov.b64 	%fd30, {%r24, %r23};
	mul.f64 	%fd41, %fd30, %fd29;
$L__BB1_4:
	setp.lt.f32 	%p7, %f1, 0f4086232B;
	add.f64 	%fd6, %fd41, 0d3FF0000000000000;
	@%p7 bra 	$L__BB1_7;
	setp.gt.f64 	%p8, %fd1, 0d0000000000000000;
	mov.f64 	%fd31, 0d7FF0000000000000;
	sub.f64 	%fd32, %fd31, %fd1;
	selp.f64 	%fd42, 0d0000000000000000, %fd32, %p8;
	setp.geu.f32 	%p9, %f1, 0f40874800;
	@%p9 bra 	$L__BB1_7;
	shr.u32 	%r25, %r3, 31;
	add.s32 	%r26, %r3, %r25;
	shr.s32 	%r27, %r26, 1;
	shl.b32 	%r28, %r27, 20;
	add.s32 	%r29, %r5, %r28;
	mov.b64 	%fd33, {%r4, %r29};
	sub.s32 	%r30, %r3, %r27;
	shl.b32 	%r31, %r30, 20;
	add.s32 	%r32, %r31, 1072693248;
	mov.b32 	%r33, 0;
	mov.b64 	%fd34, {%r33, %r32};
	mul.f64 	%fd42, %fd34, %fd33;
$L__BB1_7:
	add.f64 	%fd35, %fd42, 0d3FF0000000000000;
	rcp.rn.f64 	%fd36, %fd35;
	mov.f64 	%fd37, 0d3FF0000000000000;
	sub.f64 	%fd38, %fd37, %fd36;
	rcp.rn.f64 	%fd39, %fd6;
	mul.f64 	%fd40, %fd39, %fd38;
	cvta.to.global.u64 	%rd10, %rd2;
	add.s64 	%rd12, %rd10, %rd4;
	ld.global.u64 	%rd13, [%rd12];
	cvta.to.global.u64 	%rd14, %rd13;
	add.s64 	%rd16, %rd14, %rd8;
	st.global.f64 	[%rd16], %fd40;
$L__BB1_8:
	ret;

}
	// .globl	_Z10scalarMultPPddS0_
.visible .entry _Z10scalarMultPPddS0_(
	.param .u64 .ptr .align 1 _Z10scalarMultPPddS0__param_0,
	.param .f64 _Z10scalarMultPPddS0__param_1,
	.param .u64 .ptr .align 1 _Z10scalarMultPPddS0__param_2
)
{
	.reg .pred 	%p<4>;
	.reg .b32 	%r<10>;
	.reg .b64 	%rd<15>;
	.reg .b64 	%fd<4>;

	ld.param.u64 	%rd1, [_Z10scalarMultPPddS0__param_0];
	ld.param.f64 	%fd1, [_Z10scalarMultPPddS0__param_1];
	ld.param.u64 	%rd2, [_Z10scalarMultPPddS0__param_2];
	mov.u32 	%r3, %tid.x;
	mov.u32 	%r4, %ctaid.x;
	mov.u32 	%r5, %ntid.x;
	mad.lo.s32 	%r1, %r4, %r5, %r3;
	mov.u32 	%r6, %tid.y;
	mov.u32 	%r7, %ctaid.y;
	mov.u32 	%r8, %ntid.y;
	mad.lo.s32 	%r9, %r7, %r8, %r6;
	setp.gt.s32 	%p1, %r1, 3;
	setp.gt.u32 	%p2, %r9, 3;
	or.pred  	%p3, %p1, %p2;
	@%p3 bra 	$L__BB2_2;
	cvta.to.global.u64 	%rd3, %rd1;
	cvta.to.global.u64 	%rd4, %rd2;
	mul.wide.s32 	%rd5, %r1, 8;
	add.s64 	%rd6, %rd3, %rd5;
	ld.global.u64 	%rd7, [%rd6];
	cvta.to.global.u64 	%rd8, %rd7;
	mul.wide.u32 	%rd9, %r9, 8;
	add.s64 	%rd10, %rd8, %rd9;
	ld.global.f64 	%fd2, [%rd10];
	mul.f64 	%fd3, %fd1, %fd2;
	add.s64 	%rd11, %rd4, %rd5;
	ld.global.u64 	%rd12, [%rd11];
	cvta.to.global.u64 	%rd13, %rd12;
	add.s64 	%rd14, %rd13, %rd9;
	st.global.f64 	[%rd14], %fd3;
$L__BB2_2:
	ret;

}


// ===== COMPILED SASS (sm_100) =====

	.target	sm_100

	.elftype	@"ET_EXEC"


//--------------------- .note.nv.tkinfo           --------------------------
	.section	.note.nv.tkinfo,"",@"SHT_NOTE"
	.sectionflags	@"SHF_NOTE_NV_TKINFO"
	.tkinfo
        /*0018*/ 	.word	0x00000002
        /*0030*/ 	.string	""
        /*0030*/ 	.string	"ptxas"
        /*0030*/ 	.string	"Cuda compilation tools, release 13.0, V13.0.88"
        /*0030*/ 	.string	"Build cuda_13.0.r13.0/compiler.36424714_0"
        /*0030*/ 	.string	"-arch sm_100 -m 64 "



//--------------------- .note.nv.cuinfo           --------------------------
	.section	.note.nv.cuinfo,"",@"SHT_NOTE"
	.sectionflags	@"SHF_NOTE_NV_CUINFO"
        /*0018*/ 	.short	0x0002
        /*001a*/ 	.short	0x0064
        /*001c*/ 	.short	0x0082
	.zero		2


//--------------------- .nv.info                  --------------------------
	.section	.nv.info,"",@"SHT_CUDA_INFO"
	.align	4


	//----- nvinfo : EIATTR_REGCOUNT
	.align		4
        /*0000*/ 	.byte	0x04, 0x2f
        /*0002*/ 	.short	(.L_1 - .L_0)
	.align		4
.L_0:
        /*0004*/ 	.word	index@(_Z7sigmoidPPdS0_)
        /*0008*/ 	.word	0x00000010


	//----- nvinfo : EIATTR_FRAME_SIZE
	.align		4
.L_1:
        /*000c*/ 	.byte	0x04, 0x11
        /*000e*/ 	.short	(.L_3 - .L_2)
	.align		4
.L_2:
        /*0010*/ 	.word	index@($__internal_1_$__cuda_sm20_dblrcp_rn_slowpath_v3)
        /*0014*/ 	.word	0x00000000


	//----- nvinfo : EIATTR_FRAME_SIZE
	.align		4
.L_3:
        /*0018*/ 	.byte	0x04, 0x11
        /*001a*/ 	.short	(.L_5 - .L_4)
	.align		4
.L_4:
        /*001c*/ 	.word	index@(_Z7sigmoidPPdS0_)
        /*0020*/ 	.word	0x00000000


	//----- nvinfo : EIATTR_REGCOUNT
	.align		4
.L_5:
        /*0024*/ 	.byte	0x04, 0x2f
        /*0026*/ 	.short	(.L_7 - .L_6)
	.align		4
.L_6:
        /*0028*/ 	.word	index@(_Z15sigmoidGradientPPdS0_)
        /*002c*/ 	.word	0x00000015


	//----- nvinfo : EIATTR_FRAME_SIZE
	.align		4
.L_7:
        /*0030*/ 	.byte	0x04, 0x11
        /*0032*/ 	.short	(.L_9 - .L_8)
	.align		4
.L_8:
        /*0034*/ 	.word	index@($__internal_0_$__cuda_sm20_dblrcp_rn_slowpath_v3)
        /*0038*/ 	.word	0x00000000


	//----- nvinfo : EIATTR_FRAME_SIZE
	.align		4
.L_9:
        /*003c*/ 	.byte	0x04, 0x11
        /*003e*/ 	.short	(.L_11 - .L_10)
	.align		4
.L_10:
        /*0040*/ 	.word	index@(_Z15sigmoidGradientPPdS0_)
        /*0044*/ 	.word	0x00000000


	//----- nvinfo : EIATTR_REGCOUNT
	.align		4
.L_11:
        /*0048*/ 	.byte	0x04, 0x2f
        /*004a*/ 	.short	(.L_13 - .L_12)
	.align		4
.L_12:
        /*004c*/ 	.word	index@(_Z10scalarMultPPddS0_)
        /*0050*/ 	.word	0x0000000e


	//----- nvinfo : EIATTR_FRAME_SIZE
	.align		4
.L_13:
        /*0054*/ 	.byte	0x04, 0x11
        /*0056*/ 	.short	(.L_15 - .L_14)
	.align		4
.L_14:
        /*0058*/ 	.word	index@(_Z10scalarMultPPddS0_)
        /*005c*/ 	.word	0x00000000


	//----- nvinfo : EIATTR_MIN_STACK_SIZE
	.align		4
.L_15:
        /*0060*/ 	.byte	0x04, 0x12
        /*0062*/ 	.short	(.L_17 - .L_16)
	.align		4
.L_16:
        /*0064*/ 	.word	index@(_Z10scalarMultPPddS0_)
        /*0068*/ 	.word	0x00000000


	//----- nvinfo : EIATTR_MIN_STACK_SIZE
	.align		4
.L_17:
        /*006c*/ 	.byte	0x04, 0x12
        /*006e*/ 	.short	(.L_19 - .L_18)
	.align		4
.L_18:
        /*0070*/ 	.word	index@(_Z15sigmoidGradientPPdS0_)
        /*0074*/ 	.word	0x00000000


	//----- nvinfo : EIATTR_MIN_STACK_SIZE
	.align		4
.L_19:
        /*0078*/ 	.byte	0x04, 0x12
        /*007a*/ 	.short	(.L_21 - .L_20)
	.align		4
.L_20:
        /*007c*/ 	.word	index@(_Z7sigmoidPPdS0_)
        /*0080*/ 	.word	0x00000000
.L_21:


//--------------------- .nv.compat                --------------------------
	.section	.nv.compat,"",@"SHT_CUDA_COMPAT_INFO"
	.align	4
        /*0000*/ 	.byte	0x02, 0x09, 0x00, 0x00, 0x02, 0x02, 0x01, 0x00, 0x02, 0x05, 0x05, 0x00, 0x03, 0x07, 0x01, 0x01
        /*0010*/ 	.byte	0x02, 0x03, 0x00, 0x00, 0x02, 0x06, 0x01, 0x00, 0x04, 0x0b, 0x08, 0x00, 0x01, 0x00, 0x00, 0x00
        /*0020*/ 	.byte	0x00, 0x00, 0x00, 0x00


//--------------------- .nv.info._Z10scalarMultPPddS0_ --------------------------
	.section	.nv.info._Z10scalarMultPPddS0_,"",@"SHT_CUDA_INFO"
	.sectionflags	@""
	.align	4


	//----- nvinfo : EIATTR_CUDA_API_VERSION
	.align		4
        /*0000*/ 	.byte	0x04, 0x37
        /*0002*/ 	.short	(.L_23 - .L_22)
.L_22:
        /*0004*/ 	.word	0x00000082


	//----- nvinfo : EIATTR_KPARAM_INFO
	.align		4
.L_23:
        /*0008*/ 	.byte	0x04, 0x17
        /*000a*/ 	.short	(.L_25 - .L_24)
.L_24:
        /*000c*/ 	.word	0x00000000
        /*0010*/ 	.short	0x0002
        /*0012*/ 	.short	0x0010
        /*0014*/ 	.byte	0x00, 0xf5, 0x21, 0x00


	//----- nvinfo : EIATTR_KPARAM_INFO
	.align		4
.L_25:
        /*0018*/ 	.byte	0x04, 0x17
        /*001a*/ 	.short	(.L_27 - .L_26)
.L_26:
        /*001c*/ 	.word	0x00000000
        /*0020*/ 	.short	0x0001
        /*0022*/ 	.short	0x0008
        /*0024*/ 	.byte	0x00, 0xf0, 0x21, 0x00


	//----- nvinfo : EIATTR_KPARAM_INFO
	.align		4
.L_27:
        /*0028*/ 	.byte	0x04, 0x17
        /*002a*/ 	.short	(.L_29 - .L_28)
.L_28:
        /*002c*/ 	.word	0x00000000
        /*0030*/ 	.short	0x0000
        /*0032*/ 	.short	0x0000
        /*0034*/ 	.byte	0x00, 0xf5, 0x21, 0x00


	//----- nvinfo : EIATTR_SPARSE_MMA_MASK
	.align		4
.L_29:
        /*0038*/ 	.byte	0x03, 0x50
        /*003a*/ 	.short	0x0000


	//----- nvinfo : EIATTR_MAXREG_COUNT
	.align		4
        /*003c*/ 	.byte	0x03, 0x1b
        /*003e*/ 	.short	0x00ff


	//----- nvinfo : EIATTR_MERCURY_ISA_VERSION
	.align		4
        /*0040*/ 	.byte	0x03, 0x5f
        /*0042*/ 	.short	0x0101


	//----- nvinfo : EIATTR_VRC_CTA_INIT_COUNT
	.align		4
        /*0044*/ 	.byte	0x02, 0x4a
	.zero		1
	.zero		1


	//----- nvinfo : EIATTR_EXIT_INSTR_OFFSETS
	.align		4
        /*0048*/ 	.byte	0x04, 0x1c
        /*004a*/ 	.short	(.L_31 - .L_30)


	//   ....[0]....
.L_30:
        /*004c*/ 	.word	0x000000b0


	//   ....[1]....
        /*0050*/ 	.word	0x00000190


	//----- nvinfo : EIATTR_CBANK_PARAM_SIZE
	.align		4
.L_31:
        /*0054*/ 	.byte	0x03, 0x19
        /*0056*/ 	.short	0x0018


	//----- nvinfo : EIATTR_PARAM_CBANK
	.align		4
        /*0058*/ 	.byte	0x04, 0x0a
        /*005a*/ 	.short	(.L_33 - .L_32)
	.align		4
.L_32:
        /*005c*/ 	.word	index@(.nv.constant0._Z10scalarMultPPddS0_)
        /*0060*/ 	.short	0x0380
        /*0062*/ 	.short	0x0018


	//----- nvinfo : EIATTR_SW_WAR
	.align		4
.L_33:
        /*0064*/ 	.byte	0x04, 0x36
        /*0066*/ 	.short	(.L_35 - .L_34)
.L_34:
        /*0068*/ 	.word	0x00000008
.L_35:


//--------------------- .nv.info._Z15sigmoidGradientPPdS0_ --------------------------
	.section	.nv.info._Z15sigmoidGradientPPdS0_,"",@"SHT_CUDA_INFO"
	.sectionflags	@""
	.align	4


	//----- nvinfo : EIATTR_CUDA_API_VERSION
	.align		4
        /*0000*/ 	.byte	0x04, 0x37
        /*0002*/ 	.short	(.L_37 - .L_36)
.L_36:
        /*0004*/ 	.word	0x00000082


	//----- nvinfo : EIATTR_KPARAM_INFO
	.align		4
.L_37:
        /*0008*/ 	.byte	0x04, 0x17
        /*000a*/ 	.short	(.L_39 - .L_38)
.L_38:
        /*000c*/ 	.word	0x00000000
        /*0010*/ 	.short	0x0001
        /*0012*/ 	.short	0x0008
        /*0014*/ 	.byte	0x00, 0xf5, 0x21, 0x00


	//----- nvinfo : EIATTR_KPARAM_INFO
	.align		4
.L_39:
        /*0018*/ 	.byte	0x04, 0x17
        /*001a*/ 	.short	(.L_41 - .L_40)
.L_40:
        /*001c*/ 	.word	0x00000000
        /*0020*/ 	.short	0x0000
        /*0022*/ 	.short	0x0000
        /*0024*/ 	.byte	0x00, 0xf5, 0x21, 0x00


	//----- nvinfo : EIATTR_SPARSE_MMA_MASK
	.align		4
.L_41:
        /*0028*/ 	.byte	0x03, 0x50
        /*002a*/ 	.short	0x0000


	//----- nvinfo : EIATTR_MAXREG_COUNT
	.align		4
        /*002c*/ 	.byte	0x03, 0x1b
        /*002e*/ 	.short	0x00ff


	//----- nvinfo : EIATTR_MERCURY_ISA_VERSION
	.align		4
        /*0030*/ 	.byte	0x03, 0x5f
        /*0032*/ 	.short	0x0101


	//----- nvinfo : EIATTR_VRC_CTA_INIT_COUNT
	.align		4
        /*0034*/ 	.byte	0x02, 0x4a
	.zero		1
	.zero		1


	//----- nvinfo : EIATTR_EXIT_INSTR_OFFSETS
	.align		4
        /*0038*/ 	.byte	0x04, 0x1c
        /*003a*/ 	.short	(.L_43 - .L_42)


	//   ....[0]....
.L_42:
        /*003c*/ 	.word	0x000000b0


	//   ....[1]....
        /*0040*/ 	.word	0x00000900


	//----- nvinfo : EIATTR_CRS_STACK_SIZE
	.align		4
.L_43:
        /*0044*/ 	.byte	0x04, 0x1e
        /*0046*/ 	.short	(.L_45 - .L_44)
.L_44:
        /*0048*/ 	.word	0x00000000


	//----- nvinfo : EIATTR_CBANK_PARAM_SIZE
	.align		4
.L_45:
        /*004c*/ 	.byte	0x03, 0x19
        /*004e*/ 	.short	0x0010


	//----- nvinfo : EIATTR_PARAM_CBANK
	.align		4
        /*0050*/ 	.byte	0x04, 0x0a
        /*0052*/ 	.short	(.L_47 - .L_46)
	.align		4
.L_46:
        /*0054*/ 	.word	index@(.nv.constant0._Z15sigmoidGradientPPdS0_)
        /*0058*/ 	.short	0x0380
        /*005a*/ 	.short	0x0010


	//----- nvinfo : EIATTR_SW_WAR
	.align		4
.L_47:
        /*005c*/ 	.byte	0x04, 0x36
        /*005e*/ 	.short	(.L_49 - .L_48)
.L_48:
        /*0060*/ 	.word	0x00000008
.L_49:


//--------------------- .nv.info._Z7sigmoidPPdS0_ --------------------------
	.section	.nv.info._Z7sigmoidPPdS0_,"",@"SHT_CUDA_INFO"
	.sectionflags	@""
	.align	4


	//----- nvinfo : EIATTR_CUDA_API_VERSION
	.align		4
        /*0000*/ 	.byte	0x04, 0x37
        /*0002*/ 	.short	(.L_51 - .L_50)
.L_50:
        /*0004*/ 	.word	0x00000082


	//----- nvinfo : EIATTR_KPARAM_INFO
	.align		4
.L_51:
        /*0008*/ 	.byte	0x04, 0x17
        /*000a*/ 	.short	(.L_53 - .L_52)
.L_52:
        /*000c*/ 	.word	0x00000000
        /*0010*/ 	.short	0x0001
        /*0012*/ 	.short	0x0008
        /*0014*/ 	.byte	0x00, 0xf5, 0x21, 0x00


	//----- nvinfo : EIATTR_KPARAM_INFO
	.align		4
.L_53:
        /*0018*/ 	.byte	0x04, 0x17
        /*001a*/ 	.short	(.L_55 - .L_54)
.L_54:
        /*001c*/ 	.word	0x00000000
        /*0020*/ 	.short	0x0000
        /*0022*/ 	.short	0x0000
        /*0024*/ 	.byte	0x00, 0xf5, 0x21, 0x00


	//----- nvinfo : EIATTR_SPARSE_MMA_MASK
	.align		4
.L_55:
        /*0028*/ 	.byte	0x03, 0x50
        /*002a*/ 	.short	0x0000


	//----- nvinfo : EIATTR_MAXREG_COUNT
	.align		4
        /*002c*/ 	.byte	0x03, 0x1b
        /*002e*/ 	.short	0x00ff


	//----- nvinfo : EIATTR_MERCURY_ISA_VERSION
	.align		4
        /*0030*/ 	.byte	0x03, 0x5f
        /*0032*/ 	.short	0x0101


	//----- nvinfo : EIATTR_VRC_CTA_INIT_COUNT
	.align		4
        /*0034*/ 	.byte	0x02, 0x4a
	.zero		1
	.zero		1


	//----- nvinfo : EIATTR_EXIT_INSTR_OFFSETS
	.align		4
        /*0038*/ 	.byte	0x04, 0x1c
        /*003a*/ 	.short	(.L_57 - .L_56)


	//   ....[0]....
.L_56:
        /*003c*/ 	.word	0x000000b0


	//   ....[1]....
        /*0040*/ 	.word	0x00000630


	//----- nvinfo : EIATTR_CRS_STACK_SIZE
	.align		4
.L_57:
        /*0044*/ 	.byte	0x04, 0x1e
        /*0046*/ 	.short	(.L_59 - .L_58)
.L_58:
        /*0048*/ 	.word	0x00000000


	//----- nvinfo : EIATTR_CBANK_PARAM_SIZE
	.align		4
.L_59:
        /*004c*/ 	.byte	0x03, 0x19
        /*004e*/ 	.short	0x0010


	//----- nvinfo : EIATTR_PARAM_CBANK
	.align		4
        /*0050*/ 	.byte	0x04, 0x0a
        /*0052*/ 	.short	(.L_61 - .L_60)
	.align		4
.L_60:
        /*0054*/ 	.word	index@(.nv.constant0._Z7sigmoidPPdS0_)
        /*0058*/ 	.short	0x0380
        /*005a*/ 	.short	0x0010


	//----- nvinfo : EIATTR_SW_WAR
	.align		4
.L_61:
        /*005c*/ 	.byte	0x04, 0x36
        /*005e*/ 	.short	(.L_63 - .L_62)
.L_62:
        /*0060*/ 	.word	0x00000008
.L_63:


//--------------------- .nv.callgraph             --------------------------
	.section	.nv.callgraph,"",@"SHT_CUDA_CALLGRAPH"
	.align	4
	.sectionentsize	8
	.align		4
        /*0000*/ 	.word	0x00000000
	.align		4
        /*0004*/ 	.word	0xffffffff
	.align		4
        /*0008*/ 	.word	0x00000000
	.align		4
        /*000c*/ 	.word	0xfffffffe
	.align		4
        /*0010*/ 	.word	0x00000000
	.align		4
        /*0014*/ 	.word	0xfffffffd
	.align		4
        /*0018*/ 	.word	0x00000000
	.align		4
        /*001c*/ 	.word	0xfffffffc


//--------------------- .text._Z10scalarMultPPddS0_ --------------------------
	.section	.text._Z10scalarMultPPddS0_,"ax",@progbits
	.align	128
        .global         _Z10scalarMultPPddS0_
        .type           _Z10scalarMultPPddS0_,@function
        .size           _Z10scalarMultPPddS0_,(.L_x_25 - _Z10scalarMultPPddS0_)
        .other          _Z10scalarMultPPddS0_,@"STO_CUDA_ENTRY STV_DEFAULT"
_Z10scalarMultPPddS0_:
.text._Z10scalarMultPPddS0_:
[----:B------:R-:W-:Y:S01]  /*0000*/  LDC R1, c[0x0][0x37c] ;  /* 0x0000df00ff017b82 */ /* 0x000fe20000000800 */
[----:B------:R-:W0:Y:S07]  /*0010*/  S2R R11, SR_TID.Y ;  /* 0x00000000000b7919 */ /* 0x000e2e0000002200 */
[----:B------:R-:W1:Y:S01]  /*0020*/  LDC R0, c[0x0][0x360] ;  /* 0x0000d800ff007b82 */ /* 0x000e620000000800 */
[----:B------:R-:W1:Y:S07]  /*0030*/  S2R R7, SR_TID.X ;  /* 0x0000000000077919 */ /* 0x000e6e0000002100 */
[----:B------:R-:W0:Y:S08]  /*0040*/  S2UR UR5, SR_CTAID.Y ;  /* 0x00000000000579c3 */ /* 0x000e300000002600 */
[----:B------:R-:W0:Y:S08]  /*0050*/  LDC R2, c[0x0][0x364] ;  /* 0x0000d900ff027b82 */ /* 0x000e300000000800 */
[----:B------:R-:W1:Y:S01]  /*0060*/  S2UR UR4, SR_CTAID.X ;  /* 0x00000000000479c3 */ /* 0x000e620000002500 */
[----:B0-----:R-:W-:-:S05]  /*0070*/  IMAD R11, R2, UR5, R11 ;  /* 0x00000005020b7c24 */ /* 0x001fca000f8e020b */
[----:B------:R-:W-:Y:S01]  /*0080*/  ISETP.GT.U32.AND P0, PT, R11, 0x3, PT ;  /* 0x000000030b00780c */ /* 0x000fe20003f04070 */
[----:B-1----:R-:W-:-:S05]  /*0090*/  IMAD R7, R0, UR4, R7 ;  /* 0x0000000400077c24 */ /* 0x002fca000f8e0207 */
[----:B------:R-:W-:-:S13]  /*00a0*/  ISETP.GT.OR P0, PT, R7, 0x3, P0 ;  /* 0x000000030700780c */ /* 0x000fda0000704670 */
[----:B------:R-:W-:Y:S05]  /*00b0*/  @P0 EXIT ;  /* 0x000000000000094d */ /* 0x000fea0003800000 */
[----:B------:R-:W0:Y:S01]  /*00c0*/  LDC.64 R2, c[0x0][0x380] ;  /* 0x0000e000ff027b82 */ /* 0x000e220000000a00 */
[----:B------:R-:W1:Y:S07]  /*00d0*/  LDCU.64 UR4, c[0x0][0x358] ;  /* 0x00006b00ff0477ac */ /* 0x000e6e0008000a00 */
[----:B------:R-:W2:Y:S01]  /*00e0*/  LDC.64 R8, c[0x0][0x390] ;  /* 0x0000e400ff087b82 */ /* 0x000ea20000000a00 */
[----:B0-----:R-:W-:-:S06]  /*00f0*/  IMAD.WIDE R2, R7, 0x8, R2 ;  /* 0x0000000807027825 */ /* 0x001fcc00078e0202 */
[----:B-1----:R-:W3:Y:S01]  /*0100*/  LDG.E.64 R2, desc[UR4][R2.64] ;  /* 0x0000000402027981 */ /* 0x002ee2000c1e1b00 */
[----:B--2---:R-:W-:Y:S02]  /*0110*/  IMAD.WIDE R8, R7, 0x8, R8 ;  /* 0x0000000807087825 */ /* 0x004fe400078e0208 */
[----:B------:R-:W0:Y:S04]  /*0120*/  LDC.64 R6, c[0x0][0x388] ;  /* 0x0000e200ff067b82 */ /* 0x000e280000000a00 */
[----:B------:R-:W2:Y:S01]  /*0130*/  LDG.E.64 R8, desc[UR4][R8.64] ;  /* 0x0000000408087981 */ /* 0x000ea2000c1e1b00 */
[----:B---3--:R-:W-:-:S06]  /*0140*/  IMAD.WIDE.U32 R4, R11, 0x8, R2 ;  /* 0x000000080b047825 */ /* 0x008fcc00078e0002 */
[----:B------:R-:W0:Y:S01]  /*0150*/  LDG.E.64 R4, desc[UR4][R4.64] ;  /* 0x0000000404047981 */ /* 0x000e22000c1e1b00 */
[----:B--2---:R-:W-:Y:S01]  /*0160*/  IMAD.WIDE.U32 R10, R11, 0x8, R8 ;  /* 0x000000080b0a7825 */ /* 0x004fe200078e0008 */
[----:B0-----:R-:W-:-:S07]  /*0170*/  DMUL R6, R4, R6 ;  /* 0x0000000604067228 */ /* 0x001fce0000000000 */
[----:B------:R-:W-:Y:S01]  /*0180*/  STG.E.64 desc[UR4][R10.64], R6 ;  /* 0x000000060a007986 */ /* 0x000fe2000c101b04 */
[----:B------:R-:W-:Y:S05]  /*0190*/  EXIT ;  /* 0x000000000000794d */ /* 0x000fea0003800000 */
.L_x_0:
[----:B------:R-:W-:-:S00]  /*01a0*/  BRA `(.L_x_0) ;  /* 0xfffffffc00fc7947 */ /* 0x000fc0000383ffff */
[----:B------:R-:W-:-:S00]  /*01b0*/  NOP ;  /* 0x0000000000007918 */ /* 0x000fc00000000000 */
        /* <DEDUP_REMOVED lines=12> */
.L_x_25:


//--------------------- .text._Z15sigmoidGradientPPdS0_ --------------------------
	.section	.text._Z15sigmoidGradientPPdS0_,"ax",@progbits
	.align	128
        .global         _Z15sigmoidGradientPPdS0_
        .type           _Z15sigmoidGradientPPdS0_,@function
        .size           _Z15sigmoidGradientPPdS0_,(.L_x_23 - _Z15sigmoidGradientPPdS0_)
        .other          _Z15sigmoidGradientPPdS0_,@"STO_CUDA_ENTRY STV_DEFAULT"
_Z15sigmoidGradientPPdS0_:
.text._Z15sigmoidGradientPPdS0_:
        /* <DEDUP_REMOVED lines=13> */
[----:B------:R-:W1:Y:S01]  /*00d0*/  LDCU.64 UR4, c[0x0][0x358] ;  /* 0x00006b00ff0477ac */ /* 0x000e620008000a00 */
[----:B0-----:R-:W-:-:S06]  /*00e0*/  IMAD.WIDE R10, R2, 0x8, R10 ;  /* 0x00000008020a7825 */ /* 0x001fcc00078e020a */
[----:B-1----:R-:W2:Y:S02]  /*00f0*/  LDG.E.64 R10, desc[UR4][R10.64] ;  /* 0x000000040a0a7981 */ /* 0x002ea4000c1e1b00 */
[----:B--2---:R-:W-:-:S06]  /*0100*/  IMAD.WIDE.U32 R4, R0, 0x8, R10 ;  /* 0x0000000800047825 */ /* 0x004fcc00078e000a */
[----:B------:R-:W2:Y:S01]  /*0110*/  LDG.E.64 R4, desc[UR4][R4.64] ;  /* 0x0000000404047981 */ /* 0x000ea2000c1e1b00 */
[----:B------:R-:W-:Y:S01]  /*0120*/  IMAD.MOV.U32 R6, RZ, RZ, 0x652b82fe ;  /* 0x652b82feff067424 */ /* 0x000fe200078e00ff */
[----:B------:R-:W-:Y:S01]  /*0130*/  UMOV UR6, 0xfefa39ef ;  /* 0xfefa39ef00067882 */ /* 0x000fe20000000000 */
[----:B------:R-:W-:Y:S01]  /*0140*/  IMAD.MOV.U32 R7, RZ, RZ, 0x3ff71547 ;  /* 0x3ff71547ff077424 */ /* 0x000fe200078e00ff */
[----:B------:R-:W-:Y:S01]  /*0150*/  UMOV UR7, 0x3fe62e42 ;  /* 0x3fe62e4200077882 */ /* 0x000fe20000000000 */
[----:B------:R-:W-:Y:S04]  /*0160*/  BSSY.RECONVERGENT B0, `(.L_x_1) ;  /* 0x000003b000007945 */ /* 0x000fe80003800200 */
[----:B--2---:R-:W-:Y:S02]  /*0170*/  DFMA R6, R4, -R6, 6.75539944105574400000e+15 ;  /* 0x433800000406742b */ /* 0x004fe40000000806 */
[----:B------:R-:W-:-:S06]  /*0180*/  DADD R14, -RZ, -R4 ;  /* 0x00000000ff0e7229 */ /* 0x000fcc0000000904 */
[----:B------:R-:W-:-:S04]  /*0190*/  DADD R8, R6, -6.75539944105574400000e+15 ;  /* 0xc338000006087429 */ /* 0x000fc80000000000 */
[----:B------:R-:W-:-:S04]  /*01a0*/  IMAD.MOV.U32 R18, RZ, RZ, R15 ;  /* 0x000000ffff127224 */ /* 0x000fc800078e000f */
[----:B------:R-:W-:Y:S01]  /*01b0*/  DFMA R12, R8, -UR6, -R4 ;  /* 0x80000006080c7c2b */ /* 0x000fe20008000804 */
[----:B------:R-:W-:Y:S01]  /*01c0*/  UMOV UR6, 0x3b39803f ;  /* 0x3b39803f00067882 */ /* 0x000fe20000000000 */
[----:B------:R-:W-:Y:S01]  /*01d0*/  UMOV UR7, 0x3c7abc9e ;  /* 0x3c7abc9e00077882 */ /* 0x000fe20000000000 */
[----:B------:R-:W-:-:S05]  /*01e0*/  FSETP.GEU.AND P1, PT, |R18|, 4.1917929649353027344, PT ;  /* 0x4086232b1200780b */ /* 0x000fca0003f2e200 */
[----:B------:R-:W-:Y:S01]  /*01f0*/  DFMA R8, R8, -UR6, R12 ;  /* 0x8000000608087c2b */ /* 0x000fe2000800000c */
[----:B------:R-:W-:Y:S01]  /*0200*/  UMOV UR6, 0x69ce2bdf ;  /* 0x69ce2bdf00067882 */ /* 0x000fe20000000000 */
[----:B------:R-:W-:Y:S01]  /*0210*/  IMAD.MOV.U32 R12, RZ, RZ, -0x35dec16 ;  /* 0xfca213eaff0c7424 */ /* 0x000fe200078e00ff */
[----:B------:R-:W-:Y:S01]  /*0220*/  MOV R13, 0x3e928af3 ;  /* 0x3e928af3000d7802 */ /* 0x000fe20000000f00 */
[----:B------:R-:W-:-:S05]  /*0230*/  UMOV UR7, 0x3e5ade15 ;  /* 0x3e5ade1500077882 */ /* 0x000fca0000000000 */
[----:B------:R-:W-:Y:S01]  /*0240*/  DFMA R10, R8, UR6, R12 ;  /* 0x00000006080a7c2b */ /* 0x000fe2000800000c */
[----:B------:R-:W-:Y:S01]  /*0250*/  UMOV UR6, 0x62401315 ;  /* 0x6240131500067882 */ /* 0x000fe20000000000 */
[----:B------:R-:W-:-:S06]  /*0260*/  UMOV UR7, 0x3ec71dee ;  /* 0x3ec71dee00077882 */ /* 0x000fcc0000000000 */
[----:B------:R-:W-:Y:S01]  /*0270*/  DFMA R10, R8, R10, UR6 ;  /* 0x00000006080a7e2b */ /* 0x000fe2000800000a */
        /* <DEDUP_REMOVED lines=20> */
[----:B------:R-:W-:-:S08]  /*03c0*/  DFMA R10, R8, R10, UR6 ;  /* 0x00000006080a7e2b */ /* 0x000fd0000800000a */
[----:B------:R-:W-:-:S08]  /*03d0*/  DFMA R10, R8, R10, 1 ;  /* 0x3ff00000080a742b */ /* 0x000fd0000000000a */
[----:B------:R-:W-:-:S10]  /*03e0*/  DFMA R12, R8, R10, 1 ;  /* 0x3ff00000080c742b */ /* 0x000fd4000000000a */
[----:B------:R-:W-:Y:S02]  /*03f0*/  IMAD.MOV.U32 R10, RZ, RZ, R12 ;  /* 0x000000ffff0a7224 */ /* 0x000fe400078e000c */
[----:B------:R-:W-:-:S03]  /*0400*/  IMAD R11, R6, 0x100000, R13 ;  /* 0x00100000060b7824 */ /* 0x000fc600078e020d */
[----:B------:R-:W-:Y:S01]  /*0410*/  MOV R8, R10 ;  /* 0x0000000a00087202 */ /* 0x000fe20000000f00 */
[----:B------:R-:W-:Y:S01]  /*0420*/  IMAD.MOV.U32 R9, RZ, RZ, R11 ;  /* 0x000000ffff097224 */ /* 0x000fe200078e000b */
[----:B------:R-:W-:Y:S06]  /*0430*/  @!P1 BRA `(.L_x_2) ;  /* 0x0000000000349947 */ /* 0x000fec0003800000 */
[----:B------:R-:W-:Y:S01]  /*0440*/  FSETP.GEU.AND P2, PT, |R18|, 4.2275390625, PT ;  /* 0x408748001200780b */ /* 0x000fe20003f4e200 */
[C---:B------:R-:W-:Y:S02]  /*0450*/  DADD R8, -R4.reuse, +INF ;  /* 0x7ff0000004087429 */ /* 0x040fe40000000100 */
[----:B------:R-:W-:-:S08]  /*0460*/  DSETP.GT.AND P0, PT, R4, RZ, PT ;  /* 0x000000ff0400722a */ /* 0x000fd00003f04000 */
[----:B------:R-:W-:Y:S02]  /*0470*/  FSEL R8, R8, RZ, !P0 ;  /* 0x000000ff08087208 */ /* 0x000fe40004000000 */
[----:B------:R-:W-:Y:S02]  /*0480*/  @!P2 LEA.HI R3, R6, R6, RZ, 0x1 ;  /* 0x000000060603a211 */ /* 0x000fe400078f08ff */
[----:B------:R-:W-:Y:S02]  /*0490*/  @!P2 MOV R14, R12 ;  /* 0x0000000c000ea202 */ /* 0x000fe40000000f00 */
[----:B------:R-:W-:Y:S02]  /*04a0*/  @!P2 SHF.R.S32.HI R3, RZ, 0x1, R3 ;  /* 0x00000001ff03a819 */ /* 0x000fe40000011403 */
[----:B------:R-:W-:-:S03]  /*04b0*/  FSEL R9, R9, RZ, !P0 ;  /* 0x000000ff09097208 */ /* 0x000fc60004000000 */
[----:B------:R-:W-:Y:S02]  /*04c0*/  @!P2 IMAD.IADD R16, R6, 0x1, -R3 ;  /* 0x000000010610a824 */ /* 0x000fe400078e0a03 */
[----:B------:R-:W-:-:S03]  /*04d0*/  @!P2 IMAD R15, R3, 0x100000, R13 ;  /* 0x00100000030fa824 */ /* 0x000fc600078e020d */
[----:B------:R-:W-:Y:S01]  /*04e0*/  @!P2 LEA R17, R16, 0x3ff00000, 0x14 ;  /* 0x3ff000001011a811 */ /* 0x000fe200078ea0ff */
[----:B------:R-:W-:-:S06]  /*04f0*/  @!P2 IMAD.MOV.U32 R16, RZ, RZ, RZ ;  /* 0x000000ffff10a224 */ /* 0x000fcc00078e00ff */
[----:B------:R-:W-:-:S11]  /*0500*/  @!P2 DMUL R8, R14, R16 ;  /* 0x000000100e08a228 */ /* 0x000fd60000000000 */
.L_x_2:
[----:B------:R-:W-:Y:S05]  /*0510*/  BSYNC.RECONVERGENT B0 ;  /* 0x0000000000007941 */ /* 0x000fea0003800200 */
.L_x_1:
[----:B------:R-:W-:Y:S04]  /*0520*/  BSSY.RECONVERGENT B0, `(.L_x_3) ;  /* 0x000000e000007945 */ /* 0x000fe80003800200 */
[----:B------:R-:W-:Y:S05]  /*0530*/  @!P1 BRA `(.L_x_4) ;  /* 0x0000000000309947 */ /* 0x000fea0003800000 */
[----:B------:R-:W-:Y:S01]  /*0540*/  FSETP.GEU.AND P1, PT, |R18|, 4.2275390625, PT ;  /* 0x408748001200780b */ /* 0x000fe20003f2e200 */
[C---:B------:R-:W-:Y:S02]  /*0550*/  DADD R10, -R4.reuse, +INF ;  /* 0x7ff00000040a7429 */ /* 0x040fe40000000100 */
[----:B------:R-:W-:-:S08]  /*0560*/  DSETP.GT.AND P0, PT, R4, RZ, PT ;  /* 0x000000ff0400722a */ /* 0x000fd00003f04000 */
[----:B------:R-:W-:Y:S02]  /*0570*/  FSEL R10, R10, RZ, !P0 ;  /* 0x000000ff0a0a7208 */ /* 0x000fe40004000000 */
[----:B------:R-:W-:Y:S02]  /*0580*/  @!P1 LEA.HI R3, R6, R6, RZ, 0x1 ;  /* 0x0000000606039211 */ /* 0x000fe400078f08ff */
[----:B------:R-:W-:Y:S02]  /*0590*/  FSEL R11, R11, RZ, !P0 ;  /* 0x000000ff0b0b7208 */ /* 0x000fe40004000000 */
[----:B------:R-:W-:-:S05]  /*05a0*/  @!P1 SHF.R.S32.HI R3, RZ, 0x1, R3 ;  /* 0x00000001ff039819 */ /* 0x000fca0000011403 */
[----:B------:R-:W-:Y:S02]  /*05b0*/  @!P1 IMAD.IADD R4, R6, 0x1, -R3 ;  /* 0x0000000106049824 */ /* 0x000fe400078e0a03 */
[----:B------:R-:W-:-:S03]  /*05c0*/  @!P1 IMAD R13, R3, 0x100000, R13 ;  /* 0x00100000030d9824 */ /* 0x000fc600078e020d */
[----:B------:R-:W-:Y:S02]  /*05d0*/  @!P1 LEA R5, R4, 0x3ff00000, 0x14 ;  /* 0x3ff0000004059811 */ /* 0x000fe400078ea0ff */
[----:B------:R-:W-:-:S06]  /*05e0*/  @!P1 MOV R4, RZ ;  /* 0x000000ff00049202 */ /* 0x000fcc0000000f00 */
[----:B------:R-:W-:-:S11]  /*05f0*/  @!P1 DMUL R10, R12, R4 ;  /* 0x000000040c0a9228 */ /* 0x000fd60000000000 */
.L_x_4:
[----:B------:R-:W-:Y:S05]  /*0600*/  BSYNC.RECONVERGENT B0 ;  /* 0x0000000000007941 */ /* 0x000fea0003800200 */
.L_x_3:
[----:B------:R-:W-:Y:S01]  /*0610*/  DADD R14, R10, 1 ;  /* 0x3ff000000a0e7429 */ /* 0x000fe20000000000 */
[----:B------:R-:W-:Y:S05]  /*0620*/  BSSY.RECONVERGENT B0, `(.L_x_5) ;  /* 0x0000013000007945 */ /* 0x000fea0003800200 */
[----:B------:R-:W0:Y:S04]  /*0630*/  MUFU.RCP64H R7, R15 ;  /* 0x0000000f00077308 */ /* 0x000e280000001800 */
[----:B------:R-:W-:-:S05]  /*0640*/  VIADD R6, R15, 0x300402 ;  /* 0x003004020f067836 */ /* 0x000fca0000000000 */
[----:B------:R-:W-:Y:S01]  /*0650*/  FSETP.GEU.AND P0, PT, |R6|, 5.8789094863358348022e-39, PT ;  /* 0x004004020600780b */ /* 0x000fe20003f0e200 */
[----:B0-----:R-:W-:-:S08]  /*0660*/  DFMA R4, -R14, R6, 1 ;  /* 0x3ff000000e04742b */ /* 0x001fd00000000106 */
[----:B------:R-:W-:-:S08]  /*0670*/  DFMA R4, R4, R4, R4 ;  /* 0x000000040404722b */ /* 0x000fd00000000004 */
[----:B------:R-:W-:Y:S02]  /*0680*/  DFMA R10, R6, R4, R6 ;  /* 0x00000004060a722b */ /* 0x000fe40000000006 */
[----:B------:R-:W-:-:S06]  /*0690*/  DADD R4, R8, 1 ;  /* 0x3ff0000008047429 */ /* 0x000fcc0000000000 */
[----:B------:R-:W-:-:S08]  /*06a0*/  DFMA R12, -R14, R10, 1 ;  /* 0x3ff000000e0c742b */ /* 0x000fd0000000010a */
[----:B------:R-:W-:Y:S01]  /*06b0*/  DFMA R6, R10, R12, R10 ;  /* 0x0000000c0a06722b */ /* 0x000fe2000000000a */
[----:B------:R-:W-:Y:S10]  /*06c0*/  @P0 BRA `(.L_x_6) ;  /* 0x0000000000200947 */ /* 0x000ff40003800000 */
[----:B------:R-:W-:Y:S01]  /*06d0*/  LOP3.LUT R3, R15, 0x7fffffff, RZ, 0xc0, !PT ;  /* 0x7fffffff0f037812 */ /* 0x000fe200078ec0ff */
[----:B------:R-:W-:Y:S01]  /*06e0*/  IMAD.MOV.U32 R8, RZ, RZ, R14 ;  /* 0x000000ffff087224 */ /* 0x000fe200078e000e */
[----:B------:R-:W-:Y:S01]  /*06f0*/  MOV R10, 0x730 ;  /* 0x00000730000a7802 */ /* 0x000fe20000000f00 */
[----:B------:R-:W-:Y:S01]  /*0700*/  IMAD.MOV.U32 R9, RZ, RZ, R15 ;  /* 0x000000ffff097224 */ /* 0x000fe200078e000f */
[----:B------:R-:W-:-:S07]  /*0710*/  IADD3 R14, PT, PT, R3, -0x100000, RZ ;  /* 0xfff00000030e7810 */ /* 0x000fce0007ffe0ff */
[----:B------:R-:W-:Y:S05]  /*0720*/  CALL.REL.NOINC `($__internal_0_$__cuda_sm20_dblrcp_rn_slowpath_v3) ;  /* 0x0000000000787944 */ /* 0x000fea0003c00000 */
[----:B------:R-:W-:Y:S02]  /*0730*/  IMAD.MOV.U32 R6, RZ, RZ, R12 ;  /* 0x000000ffff067224 */ /* 0x000fe400078e000c */
[----:B------:R-:W-:-:S07]  /*0740*/  IMAD.MOV.U32 R7, RZ, RZ, R13 ;  /* 0x000000ffff077224 */ /* 0x000fce00078e000d */
.L_x_6:
[----:B------:R-:W-:Y:S05]  /*0750*/  BSYNC.RECONVERGENT B0 ;  /* 0x0000000000007941 */ /* 0x000fea0003800200 */
.L_x_5:
[----:B------:R-:W0:Y:S01]  /*0760*/  MUFU.RCP64H R9, R5 ;  /* 0x0000000500097308 */ /* 0x000e220000001800 */
[----:B------:R-:W-:Y:S01]  /*0770*/  VIADD R8, R5, 0x300402 ;  /* 0x0030040205087836 */ /* 0x000fe20000000000 */
[----:B------:R-:W-:Y:S01]  /*0780*/  BSSY.RECONVERGENT B0, `(.L_x_7) ;  /* 0x0000011000007945 */ /* 0x000fe20003800200 */
[----:B------:R-:W-:-:S03]  /*0790*/  DADD R6, -R6, 1 ;  /* 0x3ff0000006067429 */ /* 0x000fc60000000100 */
[----:B------:R-:W-:Y:S01]  /*07a0*/  FSETP.GEU.AND P0, PT, |R8|, 5.8789094863358348022e-39, PT ;  /* 0x004004020800780b */ /* 0x000fe20003f0e200 */
[----:B0-----:R-:W-:-:S08]  /*07b0*/  DFMA R10, -R4, R8, 1 ;  /* 0x3ff00000040a742b */ /* 0x001fd00000000108 */
[----:B------:R-:W-:-:S08]  /*07c0*/  DFMA R10, R10, R10, R10 ;  /* 0x0000000a0a0a722b */ /* 0x000fd0000000000a */
[----:B------:R-:W-:-:S08]  /*07d0*/  DFMA R10, R8, R10, R8 ;  /* 0x0000000a080a722b */ /* 0x000fd00000000008 */
[----:B------:R-:W-:-:S08]  /*07e0*/  DFMA R12, -R4, R10, 1 ;  /* 0x3ff00000040c742b */ /* 0x000fd0000000010a */
[----:B------:R-:W-:Y:S01]  /*07f0*/  DFMA R10, R10, R12, R10 ;  /* 0x0000000c0a0a722b */ /* 0x000fe2000000000a */
[----:B------:R-:W-:Y:S10]  /*0800*/  @P0 BRA `(.L_x_8) ;  /* 0x0000000000200947 */ /* 0x000ff40003800000 */
[----:B------:R-:W-:Y:S01]  /*0810*/  LOP3.LUT R3, R5, 0x7fffffff, RZ, 0xc0, !PT ;  /* 0x7fffffff05037812 */ /* 0x000fe200078ec0ff */
[----:B------:R-:W-:Y:S01]  /*0820*/  IMAD.MOV.U32 R9, RZ, RZ, R5 ;  /* 0x000000ffff097224 */ /* 0x000fe200078e0005 */
[----:B------:R-:W-:Y:S02]  /*0830*/  MOV R8, R4 ;  /* 0x0000000400087202 */ /* 0x000fe40000000f00 */
[----:B------:R-:W-:Y:S01]  /*0840*/  MOV R10, 0x870 ;  /* 0x00000870000a7802 */ /* 0x000fe20000000f00 */
[----:B------:R-:W-:-:S07]  /*0850*/  VIADD R14, R3, 0xfff00000 ;  /* 0xfff00000030e7836 */ /* 0x000fce0000000000 */
[----:B------:R-:W-:Y:S05]  /*0860*/  CALL.REL.NOINC `($__internal_0_$__cuda_sm20_dblrcp_rn_slowpath_v3) ;  /* 0x0000000000287944 */ /* 0x000fea0003c00000 */
[----:B------:R-:W-:Y:S01]  /*0870*/  IMAD.MOV.U32 R10, RZ, RZ, R12 ;  /* 0x000000ffff0a7224 */ /* 0x000fe200078e000c */
[----:B------:R-:W-:-:S07]  /*0880*/  MOV R11, R13 ;  /* 0x0000000d000b7202 */ /* 0x000fce0000000f00 */
.L_x_8:
[----:B------:R-:W-:Y:S05]  /*0890*/  BSYNC.RECONVERGENT B0 ;  /* 0x0000000000007941 */ /* 0x000fea0003800200 */
.L_x_7:
[----:B------:R-:W0:Y:S02]  /*08a0*/  LDC.64 R4, c[0x0][0x388] ;  /* 0x0000e200ff047b82 */ /* 0x000e240000000a00 */
[----:B0-----:R-:W-:-:S06]  /*08b0*/  IMAD.WIDE R2, R2, 0x8, R4 ;  /* 0x0000000802027825 */ /* 0x001fcc00078e0204 */
[----:B------:R-:W2:Y:S01]  /*08c0*/  LDG.E.64 R2, desc[UR4][R2.64] ;  /* 0x0000000402027981 */ /* 0x000ea2000c1e1b00 */
[----:B------:R-:W-:Y:S01]  /*08d0*/  DMUL R6, R6, R10 ;  /* 0x0000000a06067228 */ /* 0x000fe20000000000 */
[----:B--2---:R-:W-:-:S06]  /*08e0*/  IMAD.WIDE.U32 R4, R0, 0x8, R2 ;  /* 0x0000000800047825 */ /* 0x004fcc00078e0002 */
[----:B------:R-:W-:Y:S01]  /*08f0*/  STG.E.64 desc[UR4][R4.64], R6 ;  /* 0x0000000604007986 */ /* 0x000fe2000c101b04 */
[----:B------:R-:W-:Y:S05]  /*0900*/  EXIT ;  /* 0x000000000000794d */ /* 0x000fea0003800000 */
        .weak           $__internal_0_$__cuda_sm20_dblrcp_rn_slowpath_v3
        .type           $__internal_0_$__cuda_sm20_dblrcp_rn_slowpath_v3,@function
        .size           $__internal_0_$__cuda_sm20_dblrcp_rn_slowpath_v3,(.L_x_23 - $__internal_0_$__cuda_sm20_dblrcp_rn_slowpath_v3)
$__internal_0_$__cuda_sm20_dblrcp_rn_slowpath_v3:
[----:B------:R-:W-:Y:S01]  /*0910*/  DSETP.GTU.AND P0, PT, |R8|, +INF , PT ;  /* 0x7ff000000800742a */ /* 0x000fe20003f0c200 */
[----:B------:R-:W-:-:S13]  /*0920*/  BSSY.RECONVERGENT B1, `(.L_x_9) ;  /* 0x0000023000017945 */ /* 0x000fda0003800200 */
[----:B------:R-:W-:Y:S05]  /*0930*/  @P0 BRA `(.L_x_10) ;  /* 0x00000000007c0947 */ /* 0x000fea0003800000 */
[----:B------:R-:W-:-:S05]  /*0940*/  LOP3.LUT R11, R9, 0x7fffffff, RZ, 0xc0, !PT ;  /* 0x7fffffff090b7812 */ /* 0x000fca00078ec0ff */
[----:B------:R-:W-:-:S05]  /*0950*/  VIADD R3, R11, 0xffffffff ;  /* 0xffffffff0b037836 */ /* 0x000fca0000000000 */
[----:B------:R-:W-:-:S13]  /*0960*/  ISETP.GE.U32.AND P0, PT, R3, 0x7fefffff, PT ;  /* 0x7fefffff0300780c */ /* 0x000fda0003f06070 */
[----:B------:R-:W-:Y:S01]  /*0970*/  @P0 LOP3.LUT R13, R9, 0x7ff00000, RZ, 0x3c, !PT ;  /* 0x7ff00000090d0812 */ /* 0x000fe200078e3cff */
[----:B------:R-:W-:Y:S01]  /*0980*/  @P0 IMAD.MOV.U32 R12, RZ, RZ, RZ ;  /* 0x000000ffff0c0224 */ /* 0x000fe200078e00ff */
[----:B------:R-:W-:Y:S06]  /*0990*/  @P0 BRA `(.L_x_11) ;  /* 0x00000000006c0947 */ /* 0x000fec0003800000 */
[----:B------:R-:W-:-:S13]  /*09a0*/  ISETP.GE.U32.AND P0, PT, R11, 0x1000001, PT ;  /* 0x010000010b00780c */ /* 0x000fda0003f06070 */
[----:B------:R-:W-:Y:S05]  /*09b0*/  @!P0 BRA `(.L_x_12) ;  /* 0x0000000000348947 */ /* 0x000fea0003800000 */
[----:B------:R-:W-:Y:S01]  /*09c0*/  IADD3 R13, PT, PT, R9, -0x3fe00000, RZ ;  /* 0xc0200000090d7810 */ /* 0x000fe20007ffe0ff */
[----:B------:R-:W-:-:S03]  /*09d0*/  IMAD.MOV.U32 R12, RZ, RZ, R8 ;  /* 0x000000ffff0c7224 */ /* 0x000fc600078e0008 */
[----:B------:R-:W0:Y:S03]  /*09e0*/  MUFU.RCP64H R15, R13 ;  /* 0x0000000d000f7308 */ /* 0x000e260000001800 */
[----:B0-----:R-:W-:-:S08]  /*09f0*/  DFMA R16, -R12, R14, 1 ;  /* 0x3ff000000c10742b */ /* 0x001fd0000000010e */
[----:B------:R-:W-:-:S08]  /*0a00*/  DFMA R16, R16, R16, R16 ;  /* 0x000000101010722b */ /* 0x000fd00000000010 */
[----:B------:R-:W-:-:S08]  /*0a10*/  DFMA R16, R14, R16, R14 ;  /* 0x000000100e10722b */ /* 0x000fd0000000000e */
[----:B------:R-:W-:-:S08]  /*0a20*/  DFMA R14, -R12, R16, 1 ;  /* 0x3ff000000c0e742b */ /* 0x000fd00000000110 */
[----:B------:R-:W-:-:S08]  /*0a30*/  DFMA R14, R16, R14, R16 ;  /* 0x0000000e100e722b */ /* 0x000fd00000000010 */
[----:B------:R-:W-:-:S08]  /*0a40*/  DMUL R14, R14, 2.2250738585072013831e-308 ;  /* 0x001000000e0e7828 */ /* 0x000fd00000000000 */
[----:B------:R-:W-:-:S08]  /*0a50*/  DFMA R8, -R8, R14, 1 ;  /* 0x3ff000000808742b */ /* 0x000fd0000000010e */
[----:B------:R-:W-:-:S08]  /*0a60*/  DFMA R8, R8, R8, R8 ;  /* 0x000000080808722b */ /* 0x000fd00000000008 */
[----:B------:R-:W-:Y:S01]  /*0a70*/  DFMA R12, R14, R8, R14 ;  /* 0x000000080e0c722b */ /* 0x000fe2000000000e */
[----:B------:R-:W-:Y:S10]  /*0a80*/  BRA `(.L_x_11) ;  /* 0x0000000000307947 */ /* 0x000ff40003800000 */
.L_x_12:
[----:B------:R-:W-:Y:S01]  /*0a90*/  DMUL R8, R8, 8.11296384146066816958e+31 ;  /* 0x4690000008087828 */ /* 0x000fe20000000000 */
[----:B------:R-:W-:-:S05]  /*0aa0*/  IMAD.MOV.U32 R12, RZ, RZ, R14 ;  /* 0x000000ffff0c7224 */ /* 0x000fca00078e000e */
[----:B------:R-:W0:Y:S02]  /*0ab0*/  MUFU.RCP64H R13, R9 ;  /* 0x00000009000d7308 */ /* 0x000e240000001800 */
[----:B0-----:R-:W-:-:S08]  /*0ac0*/  DFMA R14, -R8, R12, 1 ;  /* 0x3ff00000080e742b */ /* 0x001fd0000000010c */
[----:B------:R-:W-:-:S08]  /*0ad0*/  DFMA R14, R14, R14, R14 ;  /* 0x0000000e0e0e722b */ /* 0x000fd0000000000e */
[----:B------:R-:W-:-:S08]  /*0ae0*/  DFMA R14, R12, R14, R12 ;  /* 0x0000000e0c0e722b */ /* 0x000fd0000000000c */
[----:B------:R-:W-:-:S08]  /*0af0*/  DFMA R12, -R8, R14, 1 ;  /* 0x3ff00000080c742b */ /* 0x000fd0000000010e */
[----:B------:R-:W-:-:S08]  /*0b00*/  DFMA R12, R14, R12, R14 ;  /* 0x0000000c0e0c722b */ /* 0x000fd0000000000e */
[----:B------:R-:W-:Y:S01]  /*0b10*/  DMUL R12, R12, 8.11296384146066816958e+31 ;  /* 0x469000000c0c7828 */ /* 0x000fe20000000000 */
[----:B------:R-:W-:Y:S10]  /*0b20*/  BRA `(.L_x_11) ;  /* 0x0000000000087947 */ /* 0x000ff40003800000 */
.L_x_10:
[----:B------:R-:W-:Y:S02]  /*0b30*/  LOP3.LUT R13, R9, 0x80000, RZ, 0xfc, !PT ;  /* 0x00080000090d7812 */ /* 0x000fe400078efcff */
[----:B------:R-:W-:-:S07]  /*0b40*/  MOV R12, R8 ;  /* 0x00000008000c7202 */ /* 0x000fce0000000f00 */
.L_x_11:
[----:B------:R-:W-:Y:S05]  /*0b50*/  BSYNC.RECONVERGENT B1 ;  /* 0x0000000000017941 */ /* 0x000fea0003800200 */
.L_x_9:
[----:B------:R-:W-:-:S04]  /*0b60*/  IMAD.MOV.U32 R11, RZ, RZ, 0x0 ;  /* 0x00000000ff0b7424 */ /* 0x000fc800078e00ff */
[----:B------:R-:W-:Y:S05]  /*0b70*/  RET.REL.NODEC R10 `(_Z15sigmoidGradientPPdS0_) ;  /* 0xfffffff40a207950 */ /* 0x000fea0003c3ffff */
.L_x_13:
        /* <DEDUP_REMOVED lines=16> */
.L_x_23:


//--------------------- .text._Z7sigmoidPPdS0_    --------------------------
	.section	.text._Z7sigmoidPPdS0_,"ax",@progbits
	.align	128
        .global         _Z7sigmoidPPdS0_
        .type           _Z7sigmoidPPdS0_,@function
        .size           _Z7sigmoidPPdS0_,(.L_x_24 - _Z7sigmoidPPdS0_)
        .other          _Z7sigmoidPPdS0_,@"STO_CUDA_ENTRY STV_DEFAULT"
_Z7sigmoidPPdS0_:
.text._Z7sigmoidPPdS0_:
        /* <DEDUP_REMOVED lines=23> */
[----:B--2---:R-:W-:-:S08]  /*0170*/  DFMA R6, R4, -R6, 6.75539944105574400000e+15 ;  /* 0x433800000406742b */ /* 0x004fd00000000806 */
[----:B------:R-:W-:-:S08]  /*0180*/  DADD R8, R6, -6.75539944105574400000e+15 ;  /* 0xc338000006087429 */ /* 0x000fd00000000000 */
[----:B------:R-:W-:Y:S01]  /*0190*/  DFMA R12, R8, -UR6, -R4 ;  /* 0x80000006080c7c2b */ /* 0x000fe20008000804 */
[----:B------:R-:W-:Y:S01]  /*01a0*/  UMOV UR6, 0x3b39803f ;  /* 0x3b39803f00067882 */ /* 0x000fe20000000000 */
[----:B------:R-:W-:-:S06]  /*01b0*/  UMOV UR7, 0x3c7abc9e ;  /* 0x3c7abc9e00077882 */ /* 0x000fcc0000000000 */
[----:B------:R-:W-:Y:S01]  /*01c0*/  DFMA R8, R8, -UR6, R12 ;  /* 0x8000000608087c2b */ /* 0x000fe2000800000c */
[----:B------:R-:W-:Y:S01]  /*01d0*/  UMOV UR6, 0x69ce2bdf ;  /* 0x69ce2bdf00067882 */ /* 0x000fe20000000000 */
[----:B------:R-:W-:Y:S01]  /*01e0*/  IMAD.MOV.U32 R12, RZ, RZ, -0x35dec16 ;  /* 0xfca213eaff0c7424 */ /* 0x000fe200078e00ff */
[----:B------:R-:W-:Y:S01]  /*01f0*/  MOV R13, 0x3e928af3 ;  /* 0x3e928af3000d7802 */ /* 0x000fe20000000f00 */
[----:B------:R-:W-:-:S05]  /*0200*/  UMOV UR7, 0x3e5ade15 ;  /* 0x3e5ade1500077882 */ /* 0x000fca0000000000 */
[----:B------:R-:W-:Y:S01]  /*0210*/  DFMA R10, R8, UR6, R12 ;  /* 0x00000006080a7c2b */ /* 0x000fe2000800000c */
[----:B------:R-:W-:Y:S01]  /*0220*/  UMOV UR6, 0x62401315 ;  /* 0x6240131500067882 */ /* 0x000fe20000000000 */
[----:B------:R-:W-:Y:S01]  /*0230*/  UMOV UR7, 0x3ec71dee ;  /* 0x3ec71dee00077882 */ /* 0x000fe20000000000 */
[----:B------:R-:W-:-:S05]  /*0240*/  DADD R12, -RZ, -R4 ;  /* 0x00000000ff0c7229 */ /* 0x000fca0000000904 */
[----:B------:R-:W-:Y:S01]  /*0250*/  DFMA R10, R8, R10, UR6 ;  /* 0x00000006080a7e2b */ /* 0x000fe2000800000a */
[----:B------:R-:W-:Y:S01]  /*0260*/  UMOV UR6, 0x7c89eb71 ;  /* 0x7c89eb7100067882 */ /* 0x000fe20000000000 */
[----:B------:R-:W-:-:S03]  /*0270*/  UMOV UR7, 0x3efa0199 ;  /* 0x3efa019900077882 */ /* 0x000fc60000000000 */
[----:B------:R-:W-:-:S03]  /*0280*/  FSETP.GEU.AND P0, PT, |R13|, 4.1917929649353027344, PT ;  /* 0x4086232b0d00780b */ /* 0x000fc60003f0e200 */
        /* <DEDUP_REMOVED lines=21> */
[----:B------:R-:W-:Y:S02]  /*03e0*/  IMAD R9, R6, 0x100000, R11 ;  /* 0x0010000006097824 */ /* 0x000fe400078e020b */
[----:B------:R-:W-:Y:S01]  /*03f0*/  IMAD.MOV.U32 R8, RZ, RZ, R10 ;  /* 0x000000ffff087224 */ /* 0x000fe200078e000a */
[----:B------:R-:W-:Y:S06]  /*0400*/  @!P0 BRA `(.L_x_15) ;  /* 0x0000000000308947 */ /* 0x000fec0003800000 */
[----:B------:R-:W-:Y:S01]  /*0410*/  FSETP.GEU.AND P1, PT, |R13|, 4.2275390625, PT ;  /* 0x408748000d00780b */ /* 0x000fe20003f2e200 */
[C---:B------:R-:W-:Y:S02]  /*0420*/  DADD R8, -R4.reuse, +INF ;  /* 0x7ff0000004087429 */ /* 0x040fe40000000100 */
[----:B------:R-:W-:-:S08]  /*0430*/  DSETP.GT.AND P0, PT, R4, RZ, PT ;  /* 0x000000ff0400722a */ /* 0x000fd00003f04000 */
[----:B------:R-:W-:Y:S02]  /*0440*/  FSEL R8, R8, RZ, !P0 ;  /* 0x000000ff08087208 */ /* 0x000fe40004000000 */
[----:B------:R-:W-:Y:S02]  /*0450*/  @!P1 LEA.HI R3, R6, R6, RZ, 0x1 ;  /* 0x0000000606039211 */ /* 0x000fe400078f08ff */
[----:B------:R-:W-:Y:S02]  /*0460*/  FSEL R9, R9, RZ, !P0 ;  /* 0x000000ff09097208 */ /* 0x000fe40004000000 */
[----:B------:R-:W-:-:S04]  /*0470*/  @!P1 SHF.R.S32.HI R3, RZ, 0x1, R3 ;  /* 0x00000001ff039819 */ /* 0x000fc80000011403 */
[----:B------:R-:W-:Y:S01]  /*0480*/  @!P1 IADD3 R4, PT, PT, R6, -R3, RZ ;  /* 0x8000000306049210 */ /* 0x000fe20007ffe0ff */
[----:B------:R-:W-:-:S03]  /*0490*/  @!P1 IMAD R11, R3, 0x100000, R11 ;  /* 0x00100000030b9824 */ /* 0x000fc600078e020b */
[----:B------:R-:W-:Y:S01]  /*04a0*/  @!P1 LEA R5, R4, 0x3ff00000, 0x14 ;  /* 0x3ff0000004059811 */ /* 0x000fe200078ea0ff */
[----:B------:R-:W-:-:S06]  /*04b0*/  @!P1 IMAD.MOV.U32 R4, RZ, RZ, RZ ;  /* 0x000000ffff049224 */ /* 0x000fcc00078e00ff */
[----:B------:R-:W-:-:S11]  /*04c0*/  @!P1 DMUL R8, R10, R4 ;  /* 0x000000040a089228 */ /* 0x000fd60000000000 */
.L_x_15:
[----:B------:R-:W-:Y:S05]  /*04d0*/  BSYNC.RECONVERGENT B0 ;  /* 0x0000000000007941 */ /* 0x000fea0003800200 */
.L_x_14:
[----:B------:R-:W-:Y:S01]  /*04e0*/  DADD R10, R8, 1 ;  /* 0x3ff00000080a7429 */ /* 0x000fe20000000000 */
[----:B------:R-:W-:Y:S05]  /*04f0*/  BSSY.RECONVERGENT B0, `(.L_x_16) ;  /* 0x000000e000007945 */ /* 0x000fea0003800200 */
[----:B------:R-:W0:Y:S04]  /*0500*/  MUFU.RCP64H R5, R11 ;  /* 0x0000000b00057308 */ /* 0x000e280000001800 */
[----:B------:R-:W-:-:S04]  /*0510*/  IADD3 R4, PT, PT, R11, 0x300402, RZ ;  /* 0x003004020b047810 */ /* 0x000fc80007ffe0ff */
[----:B------:R-:W-:Y:S02]  /*0520*/  FSETP.GEU.AND P0, PT, |R4|, 5.8789094863358348022e-39, PT ;  /* 0x004004020400780b */ /* 0x000fe40003f0e200 */
[----:B0-----:R-:W-:-:S08]  /*0530*/  DFMA R6, -R10, R4, 1 ;  /* 0x3ff000000a06742b */ /* 0x001fd00000000104 */
[----:B------:R-:W-:-:S08]  /*0540*/  DFMA R6, R6, R6, R6 ;  /* 0x000000060606722b */ /* 0x000fd00000000006 */
[----:B------:R-:W-:-:S08]  /*0550*/  DFMA R6, R4, R6, R4 ;  /* 0x000000060406722b */ /* 0x000fd00000000004 */
[----:B------:R-:W-:-:S08]  /*0560*/  DFMA R8, -R10, R6, 1 ;  /* 0x3ff000000a08742b */ /* 0x000fd00000000106 */
[----:B------:R-:W-:Y:S01]  /*0570*/  DFMA R6, R6, R8, R6 ;  /* 0x000000080606722b */ /* 0x000fe20000000006 */
[----:B------:R-:W-:Y:S10]  /*0580*/  @P0 BRA `(.L_x_17) ;  /* 0x0000000000100947 */ /* 0x000ff40003800000 */
[----:B------:R-:W-:Y:S02]  /*0590*/  LOP3.LUT R3, R11, 0x7fffffff, RZ, 0xc0, !PT ;  /* 0x7fffffff0b037812 */ /* 0x000fe400078ec0ff */
[----:B------:R-:W-:-:S03]  /*05a0*/  MOV R4, 0x5d0 ;  /* 0x000005d000047802 */ /* 0x000fc60000000f00 */
[----:B------:R-:W-:-:S07]  /*05b0*/  VIADD R3, R3, 0xfff00000 ;  /* 0xfff0000003037836 */ /* 0x000fce0000000000 */
[----:B------:R-:W-:Y:S05]  /*05c0*/  CALL.REL.NOINC `($__internal_1_$__cuda_sm20_dblrcp_rn_slowpath_v3) ;  /* 0x00000000001c7944 */ /* 0x000fea0003c00000 */
.L_x_17:
[----:B------:R-:W-:Y:S05]  /*05d0*/  BSYNC.RECONVERGENT B0 ;  /* 0x0000000000007941 */ /* 0x000fea0003800200 */
.L_x_16:
[----:B------:R-:W0:Y:S02]  /*05e0*/  LDC.64 R4, c[0x0][0x388] ;  /* 0x0000e200ff047b82 */ /* 0x000e240000000a00 */
[----:B0-----:R-:W-:-:S06]  /*05f0*/  IMAD.WIDE R2, R2, 0x8, R4 ;  /* 0x0000000802027825 */ /* 0x001fcc00078e0204 */
[----:B------:R-:W2:Y:S02]  /*0600*/  LDG.E.64 R2, desc[UR4][R2.64] ;  /* 0x0000000402027981 */ /* 0x000ea4000c1e1b00 */
[----:B--2---:R-:W-:-:S05]  /*0610*/  IMAD.WIDE.U32 R4, R0, 0x8, R2 ;  /* 0x0000000800047825 */ /* 0x004fca00078e0002 */
[----:B------:R-:W-:Y:S01]  /*0620*/  STG.E.64 desc[UR4][R4.64], R6 ;  /* 0x0000000604007986 */ /* 0x000fe2000c101b04 */
[----:B------:R-:W-:Y:S05]  /*0630*/  EXIT ;  /* 0x000000000000794d */ /* 0x000fea0003800000 */
        .weak           $__internal_1_$__cuda_sm20_dblrcp_rn_slowpath_v3
        .type           $__internal_1_$__cuda_sm20_dblrcp_rn_slowpath_v3,@function
        .size           $__internal_1_$__cuda_sm20_dblrcp_rn_slowpath_v3,(.L_x_24 - $__internal_1_$__cuda_sm20_dblrcp_rn_slowpath_v3)
$__internal_1_$__cuda_sm20_dblrcp_rn_slowpath_v3:
[----:B------:R-:W-:Y:S01]  /*0640*/  IMAD.MOV.U32 R6, RZ, RZ, R10 ;  /* 0x000000ffff067224 */ /* 0x000fe200078e000a */
[----:B------:R-:W-:Y:S01]  /*0650*/  MOV R7, R11 ;  /* 0x0000000b00077202 */ /* 0x000fe20000000f00 */
[----:B------:R-:W-:Y:S05]  /*0660*/  BSSY.RECONVERGENT B1, `(.L_x_18) ;  /* 0x0000025000017945 */ /* 0x000fea0003800200 */
[----:B------:R-:W-:-:S14]  /*0670*/  DSETP.GTU.AND P0, PT, |R6|, +INF , PT ;  /* 0x7ff000000600742a */ /* 0x000fdc0003f0c200 */
        /* <DEDUP_REMOVED lines=10> */
[----:B------:R-:W-:Y:S02]  /*0720*/  IMAD.MOV.U32 R8, RZ, RZ, R6 ;  /* 0x000000ffff087224 */ /* 0x000fe400078e0006 */
[----:B------:R-:W-:Y:S01]  /*0730*/  IMAD.MOV.U32 R10, RZ, RZ, R3 ;  /* 0x000000ffff0a7224 */ /* 0x000fe200078e0003 */
[----:B------:R-:W0:Y:S05]  /*0740*/  MUFU.RCP64H R11, R9 ;  /* 0x00000009000b7308 */ /* 0x000e2a0000001800 */
        /* <DEDUP_REMOVED lines=10> */
.L_x_21:
[----:B------:R-:W-:Y:S01]  /*07f0*/  DMUL R6, R6, 8.11296384146066816958e+31 ;  /* 0x4690000006067828 */ /* 0x000fe20000000000 */
[----:B------:R-:W-:-:S05]  /*0800*/  MOV R8, R3 ;  /* 0x0000000300087202 */ /* 0x000fca0000000f00 */
        /* <DEDUP_REMOVED lines=8> */
.L_x_19:
[----:B------:R-:W-:Y:S01]  /*0890*/  LOP3.LUT R9, R7, 0x80000, RZ, 0xfc, !PT ;  /* 0x0008000007097812 */ /* 0x000fe200078efcff */
[----:B------:R-:W-:-:S07]  /*08a0*/  IMAD.MOV.U32 R8, RZ, RZ, R6 ;  /* 0x000000ffff087224 */ /* 0x000fce00078e0006 */
.L_x_20:
[----:B------:R-:W-:Y:S05]  /*08b0*/  BSYNC.RECONVERGENT B1 ;  /* 0x0000000000017941 */ /* 0x000fea0003800200 */
.L_x_18:
[----:B------:R-:W-:Y:S01]  /*08c0*/  IMAD.MOV.U32 R5, RZ, RZ, 0x0 ;  /* 0x00000000ff057424 */ /* 0x000fe200078e00ff */
[----:B------:R-:W-:Y:S01]  /*08d0*/  MOV R7, R9 ;  /* 0x0000000900077202 */ /* 0x000fe20000000f00 */
[----:B------:R-:W-:Y:S02]  /*08e0*/  IMAD.MOV.U32 R6, RZ, RZ, R8 ;  /* 0x000000ffff067224 */ /* 0x000fe400078e0008 */
[----:B------:R-:W-:Y:S05]  /*08f0*/  RET.REL.NODEC R4 `(_Z7sigmoidPPdS0_) ;  /* 0xfffffff404c07950 */ /* 0x000fea0003c3ffff */
.L_x_22:
        /* <DEDUP_REMOVED lines=16> */
.L_x_24:


//--------------------- .nv.shared.reserved.0     --------------------------
	.section	.nv.shared.reserved.0,"aw",@nobits
	.weak		__nv_reservedSMEM_offset_0_alias
	.size		__nv_reservedSMEM_offset_0_alias, 0, 64
	.other		__nv_reservedSMEM_offset_0_alias,@"STO_CUDA_RESERVED_SHARED STV_DEFAULT"
__nv_reservedSMEM_offset_0_alias:
	.zero		0
	.zero		64


//--------------------- .nv.constant0._Z10scalarMultPPddS0_ --------------------------
	.section	.nv.constant0._Z10scalarMultPPddS0_,"a",@progbits
	.sectionflags	@""
	.align	4
.nv.constant0._Z10scalarMultPPddS0_:
	.zero		920


//--------------------- .nv.constant0._Z15sigmoidGradientPPdS0_ --------------------------
	.section	.nv.constant0._Z15sigmoidGradientPPdS0_,"a",@progbits
	.sectionflags	@""
	.align	4
.nv.constant0._Z15sigmoidGradientPPdS0_:
	.zero		912


//--------------------- .nv.constant0._Z7sigmoidPPdS0_ --------------------------
	.section	.nv.constant0._Z7sigmoidPPdS0_,"a",@progbits
	.sectionflags	@""
	.align	4
.nv.constant0._Z7sigmoidPPdS0_:
	.zero		912


//--------------------- SYMBOLS --------------------------

	.type		.nv.reservedSmem.offset0,@object
	.size		.nv.reservedSmem.offset0,0x4
